	.headerflags	@"EF_CUDA_TEXMODE_UNIFIED EF_CUDA_64BIT_ADDRESS EF_CUDA_ACCELERATORS EF_CUDA_SM90 EF_CUDA_VIRTUAL_SM(EF_CUDA_SM90)"
	.elftype	@"ET_EXEC"


//--------------------- .nv.info                  --------------------------
	.section	.nv.info,"",@"SHT_CUDA_INFO"
	.align	4


	//----- nvinfo : EIATTR_REGCOUNT
	.align		4
        /*0000*/ 	.byte	0x04, 0x2f
        /*0002*/ 	.short	(.L_1 - .L_0)
	.align		4
.L_0:
        /*0004*/ 	.word	index@(triton_poi_fused_cat_62)
        /*0008*/ 	.word	0x00000020


	//----- nvinfo : EIATTR_MIN_STACK_SIZE
	.align		4
.L_1:
        /*000c*/ 	.byte	0x04, 0x12
        /*000e*/ 	.short	(.L_3 - .L_2)
	.align		4
.L_2:
        /*0010*/ 	.word	index@(triton_poi_fused_cat_62)
        /*0014*/ 	.word	0x00000000


	//----- nvinfo : EIATTR_FRAME_SIZE
	.align		4
.L_3:
        /*0018*/ 	.byte	0x04, 0x11
        /*001a*/ 	.short	(.L_5 - .L_4)
	.align		4
.L_4:
        /*001c*/ 	.word	index@(triton_poi_fused_cat_62)
        /*0020*/ 	.word	0x00000000


	//----- nvinfo : EIATTR_MIN_STACK_SIZE
	.align		4
.L_5:
        /*0024*/ 	.byte	0x04, 0x12
        /*0026*/ 	.short	(.L_7 - .L_6)
	.align		4
.L_6:
        /*0028*/ 	.word	index@(triton_poi_fused_cat_62)
        /*002c*/ 	.word	0x00000000
.L_7:


//--------------------- .nv.info.triton_poi_fused_cat_62 --------------------------
	.section	.nv.info.triton_poi_fused_cat_62,"",@"SHT_CUDA_INFO"
	.sectionflags	@""
	.align	4


	//----- nvinfo : EIATTR_CUDA_API_VERSION
	.align		4
        /*0000*/ 	.byte	0x04, 0x37
        /*0002*/ 	.short	(.L_9 - .L_8)
.L_8:
        /*0004*/ 	.word	0x0000007c


	//----- nvinfo : EIATTR_KPARAM_INFO
	.align		4
.L_9:
        /*0008*/ 	.byte	0x04, 0x17
        /*000a*/ 	.short	(.L_11 - .L_10)
.L_10:
        /*000c*/ 	.word	0x00000000
        /*0010*/ 	.short	0x0009
        /*0012*/ 	.short	0x0048
        /*0014*/ 	.byte	0x00, 0xf0, 0x11, 0x00


	//----- nvinfo : EIATTR_KPARAM_INFO
	.align		4
.L_11:
        /*0018*/ 	.byte	0x04, 0x17
        /*001a*/ 	.short	(.L_13 - .L_12)
.L_12:
        /*001c*/ 	.word	0x00000000
        /*0020*/ 	.short	0x0008
        /*0022*/ 	.short	0x0040
        /*0024*/ 	.byte	0x00, 0xf4, 0x21, 0x00


	//----- nvinfo : EIATTR_KPARAM_INFO
	.align		4
.L_13:
        /*0028*/ 	.byte	0x04, 0x17
        /*002a*/ 	.short	(.L_15 - .L_14)
.L_14:
        /*002c*/ 	.word	0x00000000
        /*0030*/ 	.short	0x0007
        /*0032*/ 	.short	0x0038
        /*0034*/ 	.byte	0x00, 0xf4, 0x21, 0x00


	//----- nvinfo : EIATTR_KPARAM_INFO
	.align		4
.L_15:
        /*0038*/ 	.byte	0x04, 0x17
        /*003a*/ 	.short	(.L_17 - .L_16)
.L_16:
        /*003c*/ 	.word	0x00000000
        /*0040*/ 	.short	0x0006
        /*0042*/ 	.short	0x0030
        /*0044*/ 	.byte	0x00, 0xf4, 0x21, 0x00


	//----- nvinfo : EIATTR_KPARAM_INFO
	.align		4
.L_17:
        /*0048*/ 	.byte	0x04, 0x17
        /*004a*/ 	.short	(.L_19 - .L_18)
.L_18:
        /*004c*/ 	.word	0x00000000
        /*0050*/ 	.short	0x0005
        /*0052*/ 	.short	0x0028
        /*0054*/ 	.byte	0x00, 0xf4, 0x21, 0x00


	//----- nvinfo : EIATTR_KPARAM_INFO
	.align		4
.L_19:
        /*0058*/ 	.byte	0x04, 0x17
        /*005a*/ 	.short	(.L_21 - .L_20)
.L_20:
        /*005c*/ 	.word	0x00000000
        /*0060*/ 	.short	0x0004
        /*0062*/ 	.short	0x0020
        /*0064*/ 	.byte	0x00, 0xf4, 0x21, 0x00


	//----- nvinfo : EIATTR_KPARAM_INFO
	.align		4
.L_21:
        /*0068*/ 	.byte	0x04, 0x17
        /*006a*/ 	.short	(.L_23 - .L_22)
.L_22:
        /*006c*/ 	.word	0x00000000
        /*0070*/ 	.short	0x0003
        /*0072*/ 	.short	0x0018
        /*0074*/ 	.byte	0x00, 0xf4, 0x21, 0x00


	//----- nvinfo : EIATTR_KPARAM_INFO
	.align		4
.L_23:
        /*0078*/ 	.byte	0x04, 0x17
        /*007a*/ 	.short	(.L_25 - .L_24)
.L_24:
        /*007c*/ 	.word	0x00000000
        /*0080*/ 	.short	0x0002
        /*0082*/ 	.short	0x0010
        /*0084*/ 	.byte	0x00, 0xf4, 0x21, 0x00


	//----- nvinfo : EIATTR_KPARAM_INFO
	.align		4
.L_25:
        /*0088*/ 	.byte	0x04, 0x17
        /*008a*/ 	.short	(.L_27 - .L_26)
.L_26:
        /*008c*/ 	.word	0x00000000
        /*0090*/ 	.short	0x0001
        /*0092*/ 	.short	0x0008
        /*0094*/ 	.byte	0x00, 0xf4, 0x21, 0x00


	//----- nvinfo : EIATTR_KPARAM_INFO
	.align		4
.L_27:
        /*0098*/ 	.byte	0x04, 0x17
        /*009a*/ 	.short	(.L_29 - .L_28)
.L_28:
        /*009c*/ 	.word	0x00000000
        /*00a0*/ 	.short	0x0000
        /*00a2*/ 	.short	0x0000
        /*00a4*/ 	.byte	0x00, 0xf4, 0x21, 0x00


	//----- nvinfo : EIATTR_SPARSE_MMA_MASK
	.align		4
.L_29:
        /*00a8*/ 	.byte	0x03, 0x50
        /*00aa*/ 	.short	0x0000


	//----- nvinfo : EIATTR_MAXREG_COUNT
	.align		4
        /*00ac*/ 	.byte	0x03, 0x1b
        /*00ae*/ 	.short	0x00ff


	//----- nvinfo : EIATTR_EXIT_INSTR_OFFSETS
	.align		4
        /*00b0*/ 	.byte	0x04, 0x1c
        /*00b2*/ 	.short	(.L_31 - .L_30)


	//   ....[0]....
.L_30:
        /*00b4*/ 	.word	0x000006b0


	//----- nvinfo : EIATTR_REQNTID
	.align		4
.L_31:
        /*00b8*/ 	.byte	0x04, 0x10
        /*00ba*/ 	.short	(.L_33 - .L_32)
.L_32:
        /*00bc*/ 	.word	0x00000080
        /*00c0*/ 	.word	0x00000001
        /*00c4*/ 	.word	0x00000001


	//----- nvinfo : EIATTR_CBANK_PARAM_SIZE
	.align		4
.L_33:
        /*00c8*/ 	.byte	0x03, 0x19
        /*00ca*/ 	.short	0x004c


	//----- nvinfo : EIATTR_PARAM_CBANK
	.align		4
        /*00cc*/ 	.byte	0x04, 0x0a
        /*00ce*/ 	.short	(.L_35 - .L_34)
	.align		4
.L_34:
        /*00d0*/ 	.word	index@(.nv.constant0.triton_poi_fused_cat_62)
        /*00d4*/ 	.short	0x0210
        /*00d6*/ 	.short	0x004c


	//----- nvinfo : EIATTR_SW_WAR
	.align		4
.L_35:
        /*00d8*/ 	.byte	0x04, 0x36
        /*00da*/ 	.short	(.L_37 - .L_36)
.L_36:
        /*00dc*/ 	.word	0x00000008
.L_37:


//--------------------- .nv.callgraph             --------------------------
	.section	.nv.callgraph,"",@"SHT_CUDA_CALLGRAPH"
	.align	4
	.sectionentsize	8
	.align		4
        /*0000*/ 	.word	0x00000000
	.align		4
        /*0004*/ 	.word	0xffffffff
	.align		4
        /*0008*/ 	.word	0x00000000
	.align		4
        /*000c*/ 	.word	0xfffffffe
	.align		4
        /*0010*/ 	.word	0x00000000
	.align		4
        /*0014*/ 	.word	0xfffffffd
	.align		4
        /*0018*/ 	.word	0x00000000
	.align		4
        /*001c*/ 	.word	0xfffffffc


//--------------------- .text.triton_poi_fused_cat_62 --------------------------
	.section	.text.triton_poi_fused_cat_62,"ax",@progbits
	.align	128
        .global         triton_poi_fused_cat_62
        .type           triton_poi_fused_cat_62,@function
        .size           triton_poi_fused_cat_62,(.L_x_1 - triton_poi_fused_cat_62)
        .other          triton_poi_fused_cat_62,@"STO_CUDA_ENTRY STV_DEFAULT"
triton_poi_fused_cat_62:
.text.triton_poi_fused_cat_62:
[----:B------:R-:W-:Y:S01]  /*0000*/  LDC R1, c[0x0][0x28] ;  /* 0x00000a00ff017b82 */ /* 0x000fe20000000800 */
[----:B------:R-:W1:Y:S07]  /*0010*/  S2R R0, SR_TID.X ;  /* 0x0000000000007919 */ /* 0x000e6e0000002100 */
[----:B------:R-:W2:Y:S01]  /*0020*/  LDC.64 R4, c[0x0][0x210] ;  /* 0x00008400ff047b82 */ /* 0x000ea20000000a00 */
[----:B------:R-:W-:Y:S01]  /*0030*/  ULDC.64 UR4, c[0x0][0x220] ;  /* 0x0000880000047ab9 */ /* 0x000fe20000000a00 */
[----:B------:R-:W-:Y:S01]  /*0040*/  ULDC.64 UR6, c[0x0][0x240] ;  /* 0x0000900000067ab9 */ /* 0x000fe20000000a00 */
[----:B------:R-:W3:Y:S01]  /*0050*/  S2R R3, SR_CTAID.X ;  /* 0x0000000000037919 */ /* 0x000ee20000002500 */
[----:B------:R-:W-:-:S02]  /*0060*/  CS2R R14, SRZ ;  /* 0x00000000000e7805 */ /* 0x000fc4000001ff00 */
[----:B------:R-:W-:Y:S02]  /*0070*/  CS2R R16, SRZ ;  /* 0x0000000000107805 */ /* 0x000fe4000001ff00 */
[----:B------:R-:W4:Y:S08]  /*0080*/  LDC.64 R22, c[0x0][0x238] ;  /* 0x00008e00ff167b82 */ /* 0x000f300000000a00 */
[----:B------:R-:W5:Y:S01]  /*0090*/  LDC.64 R20, c[0x0][0x218] ;  /* 0x00008600ff147b82 */ /* 0x000f620000000a00 */
[----:B-1----:R-:W-:-:S05]  /*00a0*/  IMAD.SHL.U32 R0, R0, 0x2, RZ ;  /* 0x0000000200007824 */ /* 0x002fca00078e00ff */
[----:B------:R-:W-:-:S05]  /*00b0*/  LOP3.LUT R0, R0, 0xfe, RZ, 0xc0, !PT ;  /* 0x000000fe00007812 */ /* 0x000fca00078ec0ff */
[----:B---3--:R-:W-:-:S04]  /*00c0*/  IMAD R0, R3, 0x100, R0 ;  /* 0x0000010003007824 */ /* 0x008fc800078e0200 */
[----:B------:R-:W-:-:S05]  /*00d0*/  IMAD.HI R2, R0, 0x4ec4ec4f, RZ ;  /* 0x4ec4ec4f00027827 */ /* 0x000fca00078e02ff */
[----:B------:R-:W-:-:S04]  /*00e0*/  SHF.R.U32.HI R3, RZ, 0x1f, R2 ;  /* 0x0000001fff037819 */ /* 0x000fc80000011602 */
[----:B------:R-:W-:-:S05]  /*00f0*/  LEA.HI.SX32 R6, R2, R3, 0x18 ;  /* 0x0000000302067211 */ /* 0x000fca00078fc2ff */
[C---:B------:R-:W-:Y:S02]  /*0100*/  IMAD R19, R6.reuse, -0x340, R0 ;  /* 0xfffffcc006137824 */ /* 0x040fe400078e0200 */
[C---:B------:R-:W-:Y:S02]  /*0110*/  IMAD R2, R6.reuse, 0x140, RZ ;  /* 0x0000014006027824 */ /* 0x040fe400078e02ff */
[----:B------:R-:W-:Y:S01]  /*0120*/  IMAD.SHL.U32 R8, R6, 0x80, RZ ;  /* 0x0000008006087824 */ /* 0x000fe200078e00ff */
[----:B------:R-:W-:Y:S01]  /*0130*/  SHF.R.S32.HI R3, RZ, 0x1f, R19 ;  /* 0x0000001fff037819 */ /* 0x000fe20000011413 */
[C---:B------:R-:W-:Y:S01]  /*0140*/  VIADD R9, R19.reuse, 0xffffff00 ;  /* 0xffffff0013097836 */ /* 0x040fe20000000000 */
[----:B------:R-:W-:Y:S01]  /*0150*/  IADD3 R7, P0, R19, R2, RZ ;  /* 0x0000000213077210 */ /* 0x000fe20007f1e0ff */
[----:B----4-:R-:W-:Y:S01]  /*0160*/  IMAD.WIDE R22, R19, 0x4, R22 ;  /* 0x0000000413167825 */ /* 0x010fe200078e0216 */
[----:B------:R-:W-:Y:S02]  /*0170*/  IADD3 R12, P1, R19, R8, RZ ;  /* 0x00000008130c7210 */ /* 0x000fe40007f3e0ff */
[----:B------:R-:W-:-:S02]  /*0180*/  ISETP.GE.U32.AND P2, PT, R9, 0x140, PT ;  /* 0x000001400900780c */ /* 0x000fc40003f46070 */
[----:B------:R-:W-:Y:S02]  /*0190*/  CS2R R24, SRZ ;  /* 0x0000000000187805 */ /* 0x000fe4000001ff00 */
[-C--:B------:R-:W-:Y:S01]  /*01a0*/  LEA.HI.X.SX32 R10, R2, R3.reuse, 0x1, P0 ;  /* 0x00000003020a7211 */ /* 0x080fe200000f0eff */
[----:B-----5:R-:W-:Y:S01]  /*01b0*/  IMAD.WIDE R28, R19, 0x4, R20 ;  /* 0x00000004131c7825 */ /* 0x020fe200078e0214 */
[----:B------:R-:W-:Y:S02]  /*01c0*/  LEA.HI.X.SX32 R9, R8, R3, 0x1, P1 ;  /* 0x0000000308097211 */ /* 0x000fe400008f0eff */
[----:B------:R-:W-:Y:S01]  /*01d0*/  LEA R2, P0, R7, UR4, 0x2 ;  /* 0x0000000407027c11 */ /* 0x000fe2000f8010ff */
[----:B------:R-:W-:Y:S02]  /*01e0*/  VIADD R3, R19, 0xfffffdc0 ;  /* 0xfffffdc013037836 */ /* 0x000fe40000000000 */
[C---:B------:R-:W-:Y:S01]  /*01f0*/  IMAD.SHL.U32 R8, R12.reuse, 0x4, RZ ;  /* 0x000000040c087824 */ /* 0x040fe200078e00ff */
[----:B------:R-:W-:-:S02]  /*0200*/  SHF.L.U64.HI R12, R12, 0x2, R9 ;  /* 0x000000020c0c7819 */ /* 0x000fc40000010209 */
[----:B------:R-:W-:Y:S02]  /*0210*/  ISETP.GE.U32.AND P1, PT, R3, 0x80, PT ;  /* 0x000000800300780c */ /* 0x000fe40003f26070 */
[----:B------:R-:W-:Y:S01]  /*0220*/  LEA.HI.X R3, R7, UR5, R10, 0x2, P0 ;  /* 0x0000000507037c11 */ /* 0x000fe200080f140a */
[----:B------:R-:W-:Y:S01]  /*0230*/  ULDC.64 UR4, c[0x0][0x230] ;  /* 0x00008c0000047ab9 */ /* 0x000fe20000000a00 */
[----:B------:R-:W-:Y:S01]  /*0240*/  IMAD R7, R6, 0x100, R19 ;  /* 0x0000010006077824 */ /* 0x000fe200078e0213 */
[----:B------:R-:W-:Y:S01]  /*0250*/  IADD3 R26, P0, R8, UR4, RZ ;  /* 0x00000004081a7c10 */ /* 0x000fe2000ff1e0ff */
[----:B------:R-:W1:Y:S01]  /*0260*/  LDC.64 R10, c[0x0][0x228] ;  /* 0x00008a00ff0a7b82 */ /* 0x000e620000000a00 */
[----:B------:R-:W-:Y:S01]  /*0270*/  IADD3 R6, P3, R8, UR6, RZ ;  /* 0x0000000608067c10 */ /* 0x000fe2000ff7e0ff */
[----:B--2---:R-:W-:Y:S01]  /*0280*/  IMAD.WIDE R4, R7, 0x4, R4 ;  /* 0x0000000407047825 */ /* 0x004fe200078e0204 */
[----:B------:R-:W-:Y:S01]  /*0290*/  IADD3.X R27, R12, UR5, RZ, P0, !PT ;  /* 0x000000050c1b7c10 */ /* 0x000fe200087fe4ff */
[----:B------:R-:W-:Y:S01]  /*02a0*/  ULDC.64 UR4, c[0x0][0x208] ;  /* 0x0000820000047ab9 */ /* 0x000fe20000000a00 */
[----:B------:R-:W-:-:S02]  /*02b0*/  ISETP.GE.AND P0, PT, R19, 0x100, PT ;  /* 0x000001001300780c */ /* 0x000fc40003f06270 */
[----:B------:R-:W-:Y:S01]  /*02c0*/  IADD3.X R7, R12, UR7, RZ, P3, !PT ;  /* 0x000000070c077c10 */ /* 0x000fe20009ffe4ff */
[----:B------:R-:W2:Y:S01]  /*02d0*/  LDC.64 R8, c[0x0][0x248] ;  /* 0x00009200ff087b82 */ /* 0x000ea20000000a00 */
[----:B------:R-:W-:Y:S02]  /*02e0*/  CS2R R12, SRZ ;  /* 0x00000000000c7805 */ /* 0x000fe4000001ff00 */
[----:B------:R-:W-:Y:S01]  /*02f0*/  ISETP.GT.AND P3, PT, R19, 0x2bf, PT ;  /* 0x000002bf1300780c */ /* 0x000fe20003f64270 */
[----:B------:R3:W4:Y:S01]  /*0300*/  @!P1 LDG.E.EL.64 R14, desc[UR4][R22.64+-0x900] ;  /* 0xfff70004160e9981 */ /* 0x000722000c2e1b00 */
[----:B------:R-:W-:-:S03]  /*0310*/  CS2R R20, SRZ ;  /* 0x0000000000147805 */ /* 0x000fc6000001ff00 */
[----:B------:R2:W5:Y:S04]  /*0320*/  @!P1 LDG.E.EL.64 R12, desc[UR4][R26.64+-0x900] ;  /* 0xfff700041a0c9981 */ /* 0x000568000c2e1b00 */
[----:B------:R4:W5:Y:S01]  /*0330*/  @!P0 LDG.E.EL.64 R16, desc[UR4][R28.64] ;  /* 0x000000041c108981 */ /* 0x000962000c2e1b00 */
[----:B---3--:R-:W-:-:S03]  /*0340*/  CS2R R22, SRZ ;  /* 0x0000000000167805 */ /* 0x008fc6000001ff00 */
[----:B------:R-:W3:Y:S04]  /*0350*/  @!P0 LDG.E.EL.64 R24, desc[UR4][R4.64] ;  /* 0x0000000404188981 */ /* 0x000ee8000c2e1b00 */
[----:B------:R1:W3:Y:S01]  /*0360*/  @P3 LDG.E.EL.64 R20, desc[UR4][R6.64+-0xb00] ;  /* 0xfff5000406143981 */ /* 0x0002e2000c2e1b00 */
[----:B--2---:R-:W-:-:S04]  /*0370*/  IMAD.WIDE R26, R19, 0x4, R8 ;  /* 0x00000004131a7825 */ /* 0x004fc800078e0208 */
[----:B-1----:R-:W-:Y:S01]  /*0380*/  IMAD.WIDE R18, R19, 0x4, R10 ;  /* 0x0000000413127825 */ /* 0x002fe200078e020a */
[----:B------:R-:W2:Y:S01]  /*0390*/  @P3 LDG.E.EL.64 R22, desc[UR4][R26.64+-0xb00] ;  /* 0xfff500041a163981 */ /* 0x000ea2000c2e1b00 */
[----:B------:R-:W-:Y:S02]  /*03a0*/  CS2R R10, SRZ ;  /* 0x00000000000a7805 */ /* 0x000fe4000001ff00 */
[----:B------:R-:W-:-:S04]  /*03b0*/  CS2R R8, SRZ ;  /* 0x0000000000087805 */ /* 0x000fc8000001ff00 */
[----:B------:R-:W2:Y:S04]  /*03c0*/  @!P2 LDG.E.EL.64 R10, desc[UR4][R18.64+-0x400] ;  /* 0xfffc0004120aa981 */ /* 0x000ea8000c2e1b00 */
[----:B------:R1:W2:Y:S01]  /*03d0*/  @!P2 LDG.E.EL.64 R8, desc[UR4][R2.64+-0x400] ;  /* 0xfffc00040208a981 */ /* 0x0002a2000c2e1b00 */
[----:B----4-:R-:W-:Y:S02]  /*03e0*/  SEL R29, R14, RZ, !P1 ;  /* 0x000000ff0e1d7207 */ /* 0x010fe40004800000 */
[----:B-----5:R-:W-:Y:S02]  /*03f0*/  SEL R12, R12, RZ, !P1 ;  /* 0x000000ff0c0c7207 */ /* 0x020fe40004800000 */
[----:B------:R-:W-:Y:S02]  /*0400*/  SEL R13, R13, RZ, !P1 ;  /* 0x000000ff0d0d7207 */ /* 0x000fe40004800000 */
[----:B0-----:R-:W-:Y:S01]  /*0410*/  SEL R6, R15, RZ, !P1 ;  /* 0x000000ff0f067207 */ /* 0x001fe20004800000 */
[----:B------:R-:W-:Y:S01]  /*0420*/  FADD R4, R12, R29 ;  /* 0x0000001d0c047221 */ /* 0x000fe20000000000 */
[----:B------:R-:W-:-:S02]  /*0430*/  SEL R5, R16, RZ, !P0 ;  /* 0x000000ff10057207 */ /* 0x000fc40004000000 */
[----:B---3--:R-:W-:Y:S02]  /*0440*/  SEL R24, R24, RZ, !P0 ;  /* 0x000000ff18187207 */ /* 0x008fe40004000000 */
[----:B------:R-:W-:Y:S01]  /*0450*/  FSETP.GEU.AND P5, PT, R12, -R29, PT ;  /* 0x8000001d0c00720b */ /* 0x000fe20003fae000 */
[C---:B------:R-:W-:Y:S01]  /*0460*/  FADD R7, R13.reuse, R6 ;  /* 0x000000060d077221 */ /* 0x040fe20000000000 */
[----:B------:R-:W-:Y:S01]  /*0470*/  FSETP.GEU.AND P6, PT, R13, -R6, PT ;  /* 0x800000060d00720b */ /* 0x000fe20003fce000 */
[----:B------:R-:W-:Y:S01]  /*0480*/  FADD R6, R24, R5 ;  /* 0x0000000518067221 */ /* 0x000fe20000000000 */
[----:B-1----:R-:W-:Y:S02]  /*0490*/  SEL R3, R20, RZ, P3 ;  /* 0x000000ff14037207 */ /* 0x002fe40001800000 */
[----:B------:R-:W-:Y:S02]  /*04a0*/  FSETP.GEU.AND P4, PT, R24, -R5, PT ;  /* 0x800000051800720b */ /* 0x000fe40003f8e000 */
[----:B------:R-:W-:-:S02]  /*04b0*/  FSEL R2, R4, RZ, P5 ;  /* 0x000000ff04027208 */ /* 0x000fc40002800000 */
[----:B------:R-:W0:Y:S01]  /*04c0*/  LDC.64 R4, c[0x0][0x250] ;  /* 0x00009400ff047b82 */ /* 0x000e220000000a00 */
[----:B--2---:R-:W-:-:S04]  /*04d0*/  SEL R22, R22, RZ, P3 ;  /* 0x000000ff16167207 */ /* 0x004fc80001800000 */
[C---:B------:R-:W-:Y:S01]  /*04e0*/  FSETP.GEU.AND P5, PT, R3.reuse, -R22, PT ;  /* 0x800000160300720b */ /* 0x040fe20003fae000 */
[----:B------:R-:W-:Y:S01]  /*04f0*/  FADD R22, R3, R22 ;  /* 0x0000001603167221 */ /* 0x000fe20000000000 */
[----:B------:R-:W-:Y:S02]  /*0500*/  SEL R23, R23, RZ, P3 ;  /* 0x000000ff17177207 */ /* 0x000fe40001800000 */
[----:B------:R-:W-:Y:S02]  /*0510*/  SEL R13, R10, RZ, !P2 ;  /* 0x000000ff0a0d7207 */ /* 0x000fe40005000000 */
[----:B------:R-:W-:Y:S02]  /*0520*/  SEL R10, R21, RZ, P3 ;  /* 0x000000ff150a7207 */ /* 0x000fe40001800000 */
[----:B------:R-:W-:Y:S02]  /*0530*/  FSEL R22, R22, RZ, P5 ;  /* 0x000000ff16167208 */ /* 0x000fe40002800000 */
[C---:B------:R-:W-:Y:S01]  /*0540*/  FSETP.GEU.AND P5, PT, R10.reuse, -R23, PT ;  /* 0x800000170a00720b */ /* 0x040fe20003fae000 */
[----:B------:R-:W-:Y:S01]  /*0550*/  FADD R23, R10, R23 ;  /* 0x000000170a177221 */ /* 0x000fe20000000000 */
[----:B------:R-:W-:-:S02]  /*0560*/  SEL R8, R8, RZ, !P2 ;  /* 0x000000ff08087207 */ /* 0x000fc40005000000 */
[----:B------:R-:W-:Y:S02]  /*0570*/  SEL R9, R9, RZ, !P2 ;  /* 0x000000ff09097207 */ /* 0x000fe40005000000 */
[----:B------:R-:W-:Y:S02]  /*0580*/  SEL R12, R11, RZ, !P2 ;  /* 0x000000ff0b0c7207 */ /* 0x000fe40005000000 */
[----:B------:R-:W-:Y:S02]  /*0590*/  SEL R25, R25, RZ, !P0 ;  /* 0x000000ff19197207 */ /* 0x000fe40004000000 */
[----:B------:R-:W-:Y:S02]  /*05a0*/  SEL R10, R17, RZ, !P0 ;  /* 0x000000ff110a7207 */ /* 0x000fe40004000000 */
[----:B------:R-:W-:Y:S02]  /*05b0*/  FSEL R23, R23, RZ, P5 ;  /* 0x000000ff17177208 */ /* 0x000fe40002800000 */
[----:B------:R-:W-:-:S02]  /*05c0*/  FSEL R3, R7, RZ, P6 ;  /* 0x000000ff07037208 */ /* 0x000fc40003000000 */
[C---:B------:R-:W-:Y:S01]  /*05d0*/  FSETP.GEU.AND P6, PT, R8.reuse, -R13, PT ;  /* 0x8000000d0800720b */ /* 0x040fe20003fce000 */
[----:B------:R-:W-:Y:S01]  /*05e0*/  FADD R8, R8, R13 ;  /* 0x0000000d08087221 */ /* 0x000fe20000000000 */
[C---:B------:R-:W-:Y:S01]  /*05f0*/  FSETP.GEU.AND P5, PT, R9.reuse, -R12, PT ;  /* 0x8000000c0900720b */ /* 0x040fe20003fae000 */
[----:B------:R-:W-:Y:S01]  /*0600*/  FADD R9, R9, R12 ;  /* 0x0000000c09097221 */ /* 0x000fe20000000000 */
[----:B------:R-:W-:Y:S01]  /*0610*/  @P1 FSEL R2, R22, RZ, P3 ;  /* 0x000000ff16021208 */ /* 0x000fe20001800000 */
[----:B------:R-:W-:Y:S01]  /*0620*/  FADD R7, R25, R10 ;  /* 0x0000000a19077221 */ /* 0x000fe20000000000 */
[----:B------:R-:W-:Y:S02]  /*0630*/  @P1 FSEL R3, R23, RZ, P3 ;  /* 0x000000ff17031208 */ /* 0x000fe40001800000 */
[----:B------:R-:W-:Y:S01]  /*0640*/  FSETP.GEU.AND P1, PT, R25, -R10, PT ;  /* 0x8000000a1900720b */ /* 0x000fe20003f2e000 */
[----:B0-----:R-:W-:Y:S01]  /*0650*/  IMAD.WIDE R4, R0, 0x4, R4 ;  /* 0x0000000400047825 */ /* 0x001fe200078e0204 */
[----:B------:R-:W-:-:S02]  /*0660*/  @!P2 FSEL R2, R8, RZ, P6 ;  /* 0x000000ff0802a208 */ /* 0x000fc40003000000 */
[----:B------:R-:W-:Y:S02]  /*0670*/  @!P2 FSEL R3, R9, RZ, P5 ;  /* 0x000000ff0903a208 */ /* 0x000fe40002800000 */
[----:B------:R-:W-:Y:S02]  /*0680*/  @!P0 FSEL R2, R6, RZ, P4 ;  /* 0x000000ff06028208 */ /* 0x000fe40002000000 */
[----:B------:R-:W-:-:S05]  /*0690*/  @!P0 FSEL R3, R7, RZ, P1 ;  /* 0x000000ff07038208 */ /* 0x000fca0000800000 */
[----:B------:R-:W-:Y:S01]  /*06a0*/  STG.E.64 desc[UR4][R4.64], R2 ;  /* 0x0000000204007986 */ /* 0x000fe2000c101b04 */
[----:B------:R-:W-:Y:S05]  /*06b0*/  EXIT ;  /* 0x000000000000794d */ /* 0x000fea0003800000 */
.L_x_0:
[----:B------:R-:W-:-:S00]  /*06c0*/  BRA `(.L_x_0) ;  /* 0xfffffffc00fc7947 */ /* 0x000fc0000383ffff */
[----:B------:R-:W-:-:S00]  /*06d0*/  NOP ;  /* 0x0000000000007918 */ /* 0x000fc00000000000 */
        /* <DEDUP_REMOVED lines=10> */
.L_x_1:


//--------------------- .nv.constant0.triton_poi_fused_cat_62 --------------------------
	.section	.nv.constant0.triton_poi_fused_cat_62,"a",@progbits
	.sectionflags	@""
	.align	4
.nv.constant0.triton_poi_fused_cat_62:
	.zero		604
